//
// Generated by NVIDIA NVVM Compiler
//
// Compiler Build ID: CL-36424714
// Cuda compilation tools, release 13.0, V13.0.88
// Based on NVVM 20.0.0
//

.version 9.0
.target sm_100
.address_size 64

	// .globl	_Z18sigmoid_kernel_f32PKfPfm

.visible .entry _Z18sigmoid_kernel_f32PKfPfm(
	.param .u64 .ptr .align 1 _Z18sigmoid_kernel_f32PKfPfm_param_0,
	.param .u64 .ptr .align 1 _Z18sigmoid_kernel_f32PKfPfm_param_1,
	.param .u64 _Z18sigmoid_kernel_f32PKfPfm_param_2
)
{
	.reg .pred 	%p<2>;
	.reg .b32 	%r<7>;
	.reg .b32 	%f<15>;
	.reg .b64 	%rd<10>;

	ld.param.u64 	%rd2, [_Z18sigmoid_kernel_f32PKfPfm_param_0];
	ld.param.u64 	%rd3, [_Z18sigmoid_kernel_f32PKfPfm_param_1];
	ld.param.u64 	%rd4, [_Z18sigmoid_kernel_f32PKfPfm_param_2];
	mov.u32 	%r1, %ctaid.x;
	mov.u32 	%r2, %ntid.x;
	mov.u32 	%r3, %tid.x;
	mad.lo.s32 	%r4, %r1, %r2, %r3;
	cvt.u64.u32 	%rd1, %r4;
	setp.le.u64 	%p1, %rd4, %rd1;
	@%p1 bra 	$L__BB0_2;
	cvta.to.global.u64 	%rd5, %rd2;
	cvta.to.global.u64 	%rd6, %rd3;
	shl.b64 	%rd7, %rd1, 2;
	add.s64 	%rd8, %rd5, %rd7;
	ld.global.f32 	%f1, [%rd8];
	fma.rn.f32 	%f2, %f1, 0fBBBB989D, 0f3F000000;
	cvt.sat.f32.f32 	%f3, %f2;
	mov.f32 	%f4, 0f4B400001;
	mov.f32 	%f5, 0f437C0000;
	fma.rm.f32 	%f6, %f3, %f5, %f4;
	add.f32 	%f7, %f6, 0fCB40007F;
	neg.f32 	%f8, %f7;
	fma.rn.f32 	%f9, %f1, 0fBFB8AA3B, %f8;
	fma.rn.f32 	%f10, %f1, 0fB2A57060, %f9;
	mov.b32 	%r5, %f6;
	shl.b32 	%r6, %r5, 23;
	mov.b32 	%f11, %r6;
	ex2.approx.ftz.f32 	%f12, %f10;
	fma.rn.f32 	%f13, %f12, %f11, 0f3F800000;
	rcp.rn.f32 	%f14, %f13;
	add.s64 	%rd9, %rd6, %rd7;
	st.global.f32 	[%rd9], %f14;
$L__BB0_2:
	ret;

}
	// .globl	_Z18sigmoid_kernel_f16PK6__halfPS_m
.visible .entry _Z18sigmoid_kernel_f16PK6__halfPS_m(
	.param .u64 .ptr .align 1 _Z18sigmoid_kernel_f16PK6__halfPS_m_param_0,
	.param .u64 .ptr .align 1 _Z18sigmoid_kernel_f16PK6__halfPS_m_param_1,
	.param .u64 _Z18sigmoid_kernel_f16PK6__halfPS_m_param_2
)
{
	.reg .pred 	%p<2>;
	.reg .b16 	%rs<3>;
	.reg .b32 	%r<7>;
	.reg .b32 	%f<15>;
	.reg .b64 	%rd<10>;

	ld.param.u64 	%rd2, [_Z18sigmoid_kernel_f16PK6__halfPS_m_param_0];
	ld.param.u64 	%rd3, [_Z18sigmoid_kernel_f16PK6__halfPS_m_param_1];
	ld.param.u64 	%rd4, [_Z18sigmoid_kernel_f16PK6__halfPS_m_param_2];
	mov.u32 	%r1, %ctaid.x;
	mov.u32 	%r2, %ntid.x;
	mov.u32 	%r3, %tid.x;
	mad.lo.s32 	%r4, %r1, %r2, %r3;
	cvt.u64.u32 	%rd1, %r4;
	setp.le.u64 	%p1, %rd4, %rd1;
	@%p1 bra 	$L__BB1_2;
	cvta.to.global.u64 	%rd5, %rd2;
	cvta.to.global.u64 	%rd6, %rd3;
	shl.b64 	%rd7, %rd1, 1;
	add.s64 	%rd8, %rd5, %rd7;
	ld.global.u16 	%rs1, [%rd8];
	// begin inline asm
	{  cvt.f32.f16 %f1, %rs1;}

	// end inline asm
	fma.rn.f32 	%f3, %f1, 0fBBBB989D, 0f3F000000;
	cvt.sat.f32.f32 	%f4, %f3;
	mov.f32 	%f5, 0f4B400001;
	mov.f32 	%f6, 0f437C0000;
	fma.rm.f32 	%f7, %f4, %f6, %f5;
	add.f32 	%f8, %f7, 0fCB40007F;
	neg.f32 	%f9, %f8;
	fma.rn.f32 	%f10, %f1, 0fBFB8AA3B, %f9;
	fma.rn.f32 	%f11, %f1, 0fB2A57060, %f10;
	mov.b32 	%r5, %f7;
	shl.b32 	%r6, %r5, 23;
	mov.b32 	%f12, %r6;
	ex2.approx.ftz.f32 	%f13, %f11;
	fma.rn.f32 	%f14, %f13, %f12, 0f3F800000;
	rcp.rn.f32 	%f2, %f14;
	// begin inline asm
	{  cvt.rn.f16.f32 %rs2, %f2;}

	// end inline asm
	add.s64 	%rd9, %rd6, %rd7;
	st.global.u16 	[%rd9], %rs2;
$L__BB1_2:
	ret;

}
	// .globl	_Z27sigmoid_backward_kernel_f32PKfS0_Pfm
.visible .entry _Z27sigmoid_backward_kernel_f32PKfS0_Pfm(
	.param .u64 .ptr .align 1 _Z27sigmoid_backward_kernel_f32PKfS0_Pfm_param_0,
	.param .u64 .ptr .align 1 _Z27sigmoid_backward_kernel_f32PKfS0_Pfm_param_1,
	.param .u64 .ptr .align 1 _Z27sigmoid_backward_kernel_f32PKfS0_Pfm_param_2,
	.param .u64 _Z27sigmoid_backward_kernel_f32PKfS0_Pfm_param_3
)
{
	.reg .pred 	%p<2>;
	.reg .b32 	%r<5>;
	.reg .b32 	%f<7>;
	.reg .b64 	%rd<13>;

	ld.param.u64 	%rd2, [_Z27sigmoid_backward_kernel_f32PKfS0_Pfm_param_0];
	ld.param.u64 	%rd3, [_Z27sigmoid_backward_kernel_f32PKfS0_Pfm_param_1];
	ld.param.u64 	%rd4, [_Z27sigmoid_backward_kernel_f32PKfS0_Pfm_param_2];
	ld.param.u64 	%rd5, [_Z27sigmoid_backward_kernel_f32PKfS0_Pfm_param_3];
	mov.u32 	%r1, %ctaid.x;
	mov.u32 	%r2, %ntid.x;
	mov.u32 	%r3, %tid.x;
	mad.lo.s32 	%r4, %r1, %r2, %r3;
	cvt.u64.u32 	%rd1, %r4;
	setp.le.u64 	%p1, %rd5, %rd1;
	@%p1 bra 	$L__BB2_2;
	cvta.to.global.u64 	%rd6, %rd3;
	cvta.to.global.u64 	%rd7, %rd2;
	cvta.to.global.u64 	%rd8, %rd4;
	shl.b64 	%rd9, %rd1, 2;
	add.s64 	%rd10, %rd6, %rd9;
	ld.global.f32 	%f1, [%rd10];
	add.s64 	%rd11, %rd7, %rd9;
	ld.global.f32 	%f2, [%rd11];
	mul.f32 	%f3, %f1, %f2;
	mov.f32 	%f4, 0f3F800000;
	sub.f32 	%f5, %f4, %f1;
	mul.f32 	%f6, %f5, %f3;
	add.s64 	%rd12, %rd8, %rd9;
	st.global.f32 	[%rd12], %f6;
$L__BB2_2:
	ret;

}
	// .globl	_Z27sigmoid_backward_kernel_f16PK6__halfS1_PS_m
.visible .entry _Z27sigmoid_backward_kernel_f16PK6__halfS1_PS_m(
	.param .u64 .ptr .align 1 _Z27sigmoid_backward_kernel_f16PK6__halfS1_PS_m_param_0,
	.param .u64 .ptr .align 1 _Z27sigmoid_backward_kernel_f16PK6__halfS1_PS_m_param_1,
	.param .u64 .ptr .align 1 _Z27sigmoid_backward_kernel_f16PK6__halfS1_PS_m_param_2,
	.param .u64 _Z27sigmoid_backward_kernel_f16PK6__halfS1_PS_m_param_3
)
{
	.reg .pred 	%p<2>;
	.reg .b16 	%rs<4>;
	.reg .b32 	%r<5>;
	.reg .b32 	%f<7>;
	.reg .b64 	%rd<13>;

	ld.param.u64 	%rd2, [_Z27sigmoid_backward_kernel_f16PK6__halfS1_PS_m_param_0];
	ld.param.u64 	%rd3, [_Z27sigmoid_backward_kernel_f16PK6__halfS1_PS_m_param_1];
	ld.param.u64 	%rd4, [_Z27sigmoid_backward_kernel_f16PK6__halfS1_PS_m_param_2];
	ld.param.u64 	%rd5, [_Z27sigmoid_backward_kernel_f16PK6__halfS1_PS_m_param_3];
	mov.u32 	%r1, %ctaid.x;
	mov.u32 	%r2, %ntid.x;
	mov.u32 	%r3, %tid.x;
	mad.lo.s32 	%r4, %r1, %r2, %r3;
	cvt.u64.u32 	%rd1, %r4;
	setp.le.u64 	%p1, %rd5, %rd1;
	@%p1 bra 	$L__BB3_2;
	cvta.to.global.u64 	%rd6, %rd3;
	cvta.to.global.u64 	%rd7, %rd2;
	cvta.to.global.u64 	%rd8, %rd4;
	shl.b64 	%rd9, %rd1, 1;
	add.s64 	%rd10, %rd6, %rd9;
	ld.global.u16 	%rs1, [%rd10];
	// begin inline asm
	{  cvt.f32.f16 %f1, %rs1;}

	// end inline asm
	add.s64 	%rd11, %rd7, %rd9;
	ld.global.u16 	%rs2, [%rd11];
	// begin inline asm
	{  cvt.f32.f16 %f2, %rs2;}

	// end inline asm
	mul.f32 	%f4, %f1, %f2;
	mov.f32 	%f5, 0f3F800000;
	sub.f32 	%f6, %f5, %f1;
	mul.f32 	%f3, %f6, %f4;
	// begin inline asm
	{  cvt.rn.f16.f32 %rs3, %f3;}

	// end inline asm
	add.s64 	%rd12, %rd8, %rd9;
	st.global.u16 	[%rd12], %rs3;
$L__BB3_2:
	ret;

}


// ===== COMPILED SASS (sm_100) =====

	.target	sm_100

	.elftype	@"ET_EXEC"


//--------------------- .note.nv.tkinfo           --------------------------
	.section	.note.nv.tkinfo,"",@"SHT_NOTE"
	.sectionflags	@"SHF_NOTE_NV_TKINFO"
	.tkinfo
        /*0018*/ 	.word	0x00000002
        /*0030*/ 	.string	""
        /*0030*/ 	.string	"ptxas"
        /*0030*/ 	.string	"Cuda compilation tools, release 13.0, V13.0.88"
        /*0030*/ 	.string	"Build cuda_13.0.r13.0/compiler.36424714_0"
        /*0030*/ 	.string	"-arch sm_100 -m 64 "



//--------------------- .note.nv.cuinfo           --------------------------
	.section	.note.nv.cuinfo,"",@"SHT_NOTE"
	.sectionflags	@"SHF_NOTE_NV_CUINFO"
        /*0018*/ 	.short	0x0002
        /*001a*/ 	.short	0x0064
        /*001c*/ 	.short	0x0082
	.zero		2


//--------------------- .nv.info                  --------------------------
	.section	.nv.info,"",@"SHT_CUDA_INFO"
	.align	4


	//----- nvinfo : EIATTR_REGCOUNT
	.align		4
        /*0000*/ 	.byte	0x04, 0x2f
        /*0002*/ 	.short	(.L_1 - .L_0)
	.align		4
.L_0:
        /*0004*/ 	.word	index@(_Z18sigmoid_kernel_f32PKfPfm)
        /*0008*/ 	.word	0x0000000f


	//----- nvinfo : EIATTR_FRAME_SIZE
	.align		4
.L_1:
        /*000c*/ 	.byte	0x04, 0x11
        /*000e*/ 	.short	(.L_3 - .L_2)
	.align		4
.L_2:
        /*0010*/ 	.word	index@($__internal_1_$__cuda_sm20_rcp_rn_f32_slowpath)
        /*0014*/ 	.word	0x00000000


	//----- nvinfo : EIATTR_FRAME_SIZE
	.align		4
.L_3:
        /*0018*/ 	.byte	0x04, 0x11
        /*001a*/ 	.short	(.L_5 - .L_4)
	.align		4
.L_4:
        /*001c*/ 	.word	index@(_Z18sigmoid_kernel_f32PKfPfm)
        /*0020*/ 	.word	0x00000000


	//----- nvinfo : EIATTR_REGCOUNT
	.align		4
.L_5:
        /*0024*/ 	.byte	0x04, 0x2f
        /*0026*/ 	.short	(.L_7 - .L_6)
	.align		4
.L_6:
        /*0028*/ 	.word	index@(_Z18sigmoid_kernel_f16PK6__halfPS_m)
        /*002c*/ 	.word	0x0000000f


	//----- nvinfo : EIATTR_FRAME_SIZE
	.align		4
.L_7:
        /*0030*/ 	.byte	0x04, 0x11
        /*0032*/ 	.short	(.L_9 - .L_8)
	.align		4
.L_8:
        /*0034*/ 	.word	index@($__internal_0_$__cuda_sm20_rcp_rn_f32_slowpath)
        /*0038*/ 	.word	0x00000000


	//----- nvinfo : EIATTR_FRAME_SIZE
	.align		4
.L_9:
        /*003c*/ 	.byte	0x04, 0x11
        /*003e*/ 	.short	(.L_11 - .L_10)
	.align		4
.L_10:
        /*0040*/ 	.word	index@(_Z18sigmoid_kernel_f16PK6__halfPS_m)
        /*0044*/ 	.word	0x00000000


	//----- nvinfo : EIATTR_REGCOUNT
	.align		4
.L_11:
        /*0048*/ 	.byte	0x04, 0x2f
        /*004a*/ 	.short	(.L_13 - .L_12)
	.align		4
.L_12:
        /*004c*/ 	.word	index@(_Z27sigmoid_backward_kernel_f32PKfS0_Pfm)
        /*0050*/ 	.word	0x0000000c


	//----- nvinfo : EIATTR_FRAME_SIZE
	.align		4
.L_13:
        /*0054*/ 	.byte	0x04, 0x11
        /*0056*/ 	.short	(.L_15 - .L_14)
	.align		4
.L_14:
        /*0058*/ 	.word	index@(_Z27sigmoid_backward_kernel_f32PKfS0_Pfm)
        /*005c*/ 	.word	0x00000000


	//----- nvinfo : EIATTR_REGCOUNT
	.align		4
.L_15:
        /*0060*/ 	.byte	0x04, 0x2f
        /*0062*/ 	.short	(.L_17 - .L_16)
	.align		4
.L_16:
        /*0064*/ 	.word	index@(_Z27sigmoid_backward_kernel_f16PK6__halfS1_PS_m)
        /*0068*/ 	.word	0x0000000b


	//----- nvinfo : EIATTR_FRAME_SIZE
	.align		4
.L_17:
        /*006c*/ 	.byte	0x04, 0x11
        /*006e*/ 	.short	(.L_19 - .L_18)
	.align		4
.L_18:
        /*0070*/ 	.word	index@(_Z27sigmoid_backward_kernel_f16PK6__halfS1_PS_m)
        /*0074*/ 	.word	0x00000000


	//----- nvinfo : EIATTR_MIN_STACK_SIZE
	.align		4
.L_19:
        /*0078*/ 	.byte	0x04, 0x12
        /*007a*/ 	.short	(.L_21 - .L_20)
	.align		4
.L_20:
        /*007c*/ 	.word	index@(_Z27sigmoid_backward_kernel_f16PK6__halfS1_PS_m)
        /*0080*/ 	.word	0x00000000


	//----- nvinfo : EIATTR_MIN_STACK_SIZE
	.align		4
.L_21:
        /*0084*/ 	.byte	0x04, 0x12
        /*0086*/ 	.short	(.L_23 - .L_22)
	.align		4
.L_22:
        /*0088*/ 	.word	index@(_Z27sigmoid_backward_kernel_f32PKfS0_Pfm)
        /*008c*/ 	.word	0x00000000


	//----- nvinfo : EIATTR_MIN_STACK_SIZE
	.align		4
.L_23:
        /*0090*/ 	.byte	0x04, 0x12
        /*0092*/ 	.short	(.L_25 - .L_24)
	.align		4
.L_24:
        /*0094*/ 	.word	index@(_Z18sigmoid_kernel_f16PK6__halfPS_m)
        /*0098*/ 	.word	0x00000000


	//----- nvinfo : EIATTR_MIN_STACK_SIZE
	.align		4
.L_25:
        /*009c*/ 	.byte	0x04, 0x12
        /*009e*/ 	.short	(.L_27 - .L_26)
	.align		4
.L_26:
        /*00a0*/ 	.word	index@(_Z18sigmoid_kernel_f32PKfPfm)
        /*00a4*/ 	.word	0x00000000
.L_27:


//--------------------- .nv.compat                --------------------------
	.section	.nv.compat,"",@"SHT_CUDA_COMPAT_INFO"
	.align	4
        /*0000*/ 	.byte	0x02, 0x09, 0x00, 0x00, 0x02, 0x02, 0x01, 0x00, 0x02, 0x05, 0x05, 0x00, 0x03, 0x07, 0x01, 0x01
        /*0010*/ 	.byte	0x02, 0x03, 0x00, 0x00, 0x02, 0x06, 0x01, 0x00, 0x04, 0x0b, 0x08, 0x00, 0x09, 0x00, 0x00, 0x00
        /*0020*/ 	.byte	0x00, 0x00, 0x00, 0x00


//--------------------- .nv.info._Z27sigmoid_backward_kernel_f16PK6__halfS1_PS_m --------------------------
	.section	.nv.info._Z27sigmoid_backward_kernel_f16PK6__halfS1_PS_m,"",@"SHT_CUDA_INFO"
	.sectionflags	@""
	.align	4


	//----- nvinfo : EIATTR_CUDA_API_VERSION
	.align		4
        /*0000*/ 	.byte	0x04, 0x37
        /*0002*/ 	.short	(.L_29 - .L_28)
.L_28:
        /*0004*/ 	.word	0x00000082


	//----- nvinfo : EIATTR_KPARAM_INFO
	.align		4
.L_29:
        /*0008*/ 	.byte	0x04, 0x17
        /*000a*/ 	.short	(.L_31 - .L_30)
.L_30:
        /*000c*/ 	.word	0x00000000
        /*0010*/ 	.short	0x0003
        /*0012*/ 	.short	0x0018
        /*0014*/ 	.byte	0x00, 0xf0, 0x21, 0x00


	//----- nvinfo : EIATTR_KPARAM_INFO
	.align		4
.L_31:
        /*0018*/ 	.byte	0x04, 0x17
        /*001a*/ 	.short	(.L_33 - .L_32)
.L_32:
        /*001c*/ 	.word	0x00000000
        /*0020*/ 	.short	0x0002
        /*0022*/ 	.short	0x0010
        /*0024*/ 	.byte	0x00, 0xf5, 0x21, 0x00


	//----- nvinfo : EIATTR_KPARAM_INFO
	.align		4
.L_33:
        /*0028*/ 	.byte	0x04, 0x17
        /*002a*/ 	.short	(.L_35 - .L_34)
.L_34:
        /*002c*/ 	.word	0x00000000
        /*0030*/ 	.short	0x0001
        /*0032*/ 	.short	0x0008
        /*0034*/ 	.byte	0x00, 0xf5, 0x21, 0x00


	//----- nvinfo : EIATTR_KPARAM_INFO
	.align		4
.L_35:
        /*0038*/ 	.byte	0x04, 0x17
        /*003a*/ 	.short	(.L_37 - .L_36)
.L_36:
        /*003c*/ 	.word	0x00000000
        /*0040*/ 	.short	0x0000
        /*0042*/ 	.short	0x0000
        /*0044*/ 	.byte	0x00, 0xf5, 0x21, 0x00


	//----- nvinfo : EIATTR_SPARSE_MMA_MASK
	.align		4
.L_37:
        /*0048*/ 	.byte	0x03, 0x50
        /*004a*/ 	.short	0x0000


	//----- nvinfo : EIATTR_MAXREG_COUNT
	.align		4
        /*004c*/ 	.byte	0x03, 0x1b
        /*004e*/ 	.short	0x00ff


	//----- nvinfo : EIATTR_MERCURY_ISA_VERSION
	.align		4
        /*0050*/ 	.byte	0x03, 0x5f
        /*0052*/ 	.short	0x0101


	//----- nvinfo : EIATTR_VRC_CTA_INIT_COUNT
	.align		4
        /*0054*/ 	.byte	0x02, 0x4a
	.zero		1
	.zero		1


	//----- nvinfo : EIATTR_EXIT_INSTR_OFFSETS
	.align		4
        /*0058*/ 	.byte	0x04, 0x1c
        /*005a*/ 	.short	(.L_39 - .L_38)


	//   ....[0]....
.L_38:
        /*005c*/ 	.word	0x00000080


	//   ....[1]....
        /*0060*/ 	.word	0x000001d0


	//----- nvinfo : EIATTR_CBANK_PARAM_SIZE
	.align		4
.L_39:
        /*0064*/ 	.byte	0x03, 0x19
        /*0066*/ 	.short	0x0020


	//----- nvinfo : EIATTR_PARAM_CBANK
	.align		4
        /*0068*/ 	.byte	0x04, 0x0a
        /*006a*/ 	.short	(.L_41 - .L_40)
	.align		4
.L_40:
        /*006c*/ 	.word	index@(.nv.constant0._Z27sigmoid_backward_kernel_f16PK6__halfS1_PS_m)
        /*0070*/ 	.short	0x0380
        /*0072*/ 	.short	0x0020


	//----- nvinfo : EIATTR_SW_WAR
	.align		4
.L_41:
        /*0074*/ 	.byte	0x04, 0x36
        /*0076*/ 	.short	(.L_43 - .L_42)
.L_42:
        /*0078*/ 	.word	0x00000008
.L_43:


//--------------------- .nv.info._Z27sigmoid_backward_kernel_f32PKfS0_Pfm --------------------------
	.section	.nv.info._Z27sigmoid_backward_kernel_f32PKfS0_Pfm,"",@"SHT_CUDA_INFO"
	.sectionflags	@""
	.align	4


	//----- nvinfo : EIATTR_CUDA_API_VERSION
	.align		4
        /*0000*/ 	.byte	0x04, 0x37
        /*0002*/ 	.short	(.L_45 - .L_44)
.L_44:
        /*0004*/ 	.word	0x00000082


	//----- nvinfo : EIATTR_KPARAM_INFO
	.align		4
.L_45:
        /*0008*/ 	.byte	0x04, 0x17
        /*000a*/ 	.short	(.L_47 - .L_46)
.L_46:
        /*000c*/ 	.word	0x00000000
        /*0010*/ 	.short	0x0003
        /*0012*/ 	.short	0x0018
        /*0014*/ 	.byte	0x00, 0xf0, 0x21, 0x00


	//----- nvinfo : EIATTR_KPARAM_INFO
	.align		4
.L_47:
        /*0018*/ 	.byte	0x04, 0x17
        /*001a*/ 	.short	(.L_49 - .L_48)
.L_48:
        /*001c*/ 	.word	0x00000000
        /*0020*/ 	.short	0x0002
        /*0022*/ 	.short	0x0010
        /*0024*/ 	.byte	0x00, 0xf5, 0x21, 0x00


	//----- nvinfo : EIATTR_KPARAM_INFO
	.align		4
.L_49:
        /*0028*/ 	.byte	0x04, 0x17
        /*002a*/ 	.short	(.L_51 - .L_50)
.L_50:
        /*002c*/ 	.word	0x00000000
        /*0030*/ 	.short	0x0001
        /*0032*/ 	.short	0x0008
        /*0034*/ 	.byte	0x00, 0xf5, 0x21, 0x00


	//----- nvinfo : EIATTR_KPARAM_INFO
	.align		4
.L_51:
        /*0038*/ 	.byte	0x04, 0x17
        /*003a*/ 	.short	(.L_53 - .L_52)
.L_52:
        /*003c*/ 	.word	0x00000000
        /*0040*/ 	.short	0x0000
        /*0042*/ 	.short	0x0000
        /*0044*/ 	.byte	0x00, 0xf5, 0x21, 0x00


	//----- nvinfo : EIATTR_SPARSE_MMA_MASK
	.align		4
.L_53:
        /*0048*/ 	.byte	0x03, 0x50
        /*004a*/ 	.short	0x0000


	//----- nvinfo : EIATTR_MAXREG_COUNT
	.align		4
        /*004c*/ 	.byte	0x03, 0x1b
        /*004e*/ 	.short	0x00ff


	//----- nvinfo : EIATTR_MERCURY_ISA_VERSION
	.align		4
        /*0050*/ 	.byte	0x03, 0x5f
        /*0052*/ 	.short	0x0101


	//----- nvinfo : EIATTR_VRC_CTA_INIT_COUNT
	.align		4
        /*0054*/ 	.byte	0x02, 0x4a
	.zero		1
	.zero		1


	//----- nvinfo : EIATTR_EXIT_INSTR_OFFSETS
	.align		4
        /*0058*/ 	.byte	0x04, 0x1c
        /*005a*/ 	.short	(.L_55 - .L_54)


	//   ....[0]....
.L_54:
        /*005c*/ 	.word	0x00000080


	//   ....[1]....
        /*0060*/ 	.word	0x000001a0


	//----- nvinfo : EIATTR_CBANK_PARAM_SIZE
	.align		4
.L_55:
        /*0064*/ 	.byte	0x03, 0x19
        /*0066*/ 	.short	0x0020


	//----- nvinfo : EIATTR_PARAM_CBANK
	.align		4
        /*0068*/ 	.byte	0x04, 0x0a
        /*006a*/ 	.short	(.L_57 - .L_56)
	.align		4
.L_56:
        /*006c*/ 	.word	index@(.nv.constant0._Z27sigmoid_backward_kernel_f32PKfS0_Pfm)
        /*0070*/ 	.short	0x0380
        /*0072*/ 	.short	0x0020


	//----- nvinfo : EIATTR_SW_WAR
	.align		4
.L_57:
        /*0074*/ 	.byte	0x04, 0x36
        /*0076*/ 	.short	(.L_59 - .L_58)
.L_58:
        /*0078*/ 	.word	0x00000008
.L_59:


//--------------------- .nv.info._Z18sigmoid_kernel_f16PK6__halfPS_m --------------------------
	.section	.nv.info._Z18sigmoid_kernel_f16PK6__halfPS_m,"",@"SHT_CUDA_INFO"
	.sectionflags	@""
	.align	4


	//----- nvinfo : EIATTR_CUDA_API_VERSION
	.align		4
        /*0000*/ 	.byte	0x04, 0x37
        /*0002*/ 	.short	(.L_61 - .L_60)
.L_60:
        /*0004*/ 	.word	0x00000082


	//----- nvinfo : EIATTR_KPARAM_INFO
	.align		4
.L_61:
        /*0008*/ 	.byte	0x04, 0x17
        /*000a*/ 	.short	(.L_63 - .L_62)
.L_62:
        /*000c*/ 	.word	0x00000000
        /*0010*/ 	.short	0x0002
        /*0012*/ 	.short	0x0010
        /*0014*/ 	.byte	0x00, 0xf0, 0x21, 0x00


	//----- nvinfo : EIATTR_KPARAM_INFO
	.align		4
.L_63:
        /*0018*/ 	.byte	0x04, 0x17
        /*001a*/ 	.short	(.L_65 - .L_64)
.L_64:
        /*001c*/ 	.word	0x00000000
        /*0020*/ 	.short	0x0001
        /*0022*/ 	.short	0x0008
        /*0024*/ 	.byte	0x00, 0xf5, 0x21, 0x00


	//----- nvinfo : EIATTR_KPARAM_INFO
	.align		4
.L_65:
        /*0028*/ 	.byte	0x04, 0x17
        /*002a*/ 	.short	(.L_67 - .L_66)
.L_66:
        /*002c*/ 	.word	0x00000000
        /*0030*/ 	.short	0x0000
        /*0032*/ 	.short	0x0000
        /*0034*/ 	.byte	0x00, 0xf5, 0x21, 0x00


	//----- nvinfo : EIATTR_SPARSE_MMA_MASK
	.align		4
.L_67:
        /*0038*/ 	.byte	0x03, 0x50
        /*003a*/ 	.short	0x0000


	//----- nvinfo : EIATTR_MAXREG_COUNT
	.align		4
        /*003c*/ 	.byte	0x03, 0x1b
        /*003e*/ 	.short	0x00ff


	//----- nvinfo : EIATTR_MERCURY_ISA_VERSION
	.align		4
        /*0040*/ 	.byte	0x03, 0x5f
        /*0042*/ 	.short	0x0101


	//----- nvinfo : EIATTR_VRC_CTA_INIT_COUNT
	.align		4
        /*0044*/ 	.byte	0x02, 0x4a
	.zero		1
	.zero		1


	//----- nvinfo : EIATTR_EXIT_INSTR_OFFSETS
	.align		4
        /*0048*/ 	.byte	0x04, 0x1c
        /*004a*/ 	.short	(.L_69 - .L_68)


	//   ....[0]....
.L_68:
        /*004c*/ 	.word	0x00000080


	//   ....[1]....
        /*0050*/ 	.word	0x000002e0


	//----- nvinfo : EIATTR_CRS_STACK_SIZE
	.align		4
.L_69:
        /*0054*/ 	.byte	0x04, 0x1e
        /*0056*/ 	.short	(.L_71 - .L_70)
.L_70:
        /*0058*/ 	.word	0x00000000


	//----- nvinfo : EIATTR_CBANK_PARAM_SIZE
	.align		4
.L_71:
        /*005c*/ 	.byte	0x03, 0x19
        /*005e*/ 	.short	0x0018


	//----- nvinfo : EIATTR_PARAM_CBANK
	.align		4
        /*0060*/ 	.byte	0x04, 0x0a
        /*0062*/ 	.short	(.L_73 - .L_72)
	.align		4
.L_72:
        /*0064*/ 	.word	index@(.nv.constant0._Z18sigmoid_kernel_f16PK6__halfPS_m)
        /*0068*/ 	.short	0x0380
        /*006a*/ 	.short	0x0018


	//----- nvinfo : EIATTR_SW_WAR
	.align		4
.L_73:
        /*006c*/ 	.byte	0x04, 0x36
        /*006e*/ 	.short	(.L_75 - .L_74)
.L_74:
        /*0070*/ 	.word	0x00000008
.L_75:


//--------------------- .nv.info._Z18sigmoid_kernel_f32PKfPfm --------------------------
	.section	.nv.info._Z18sigmoid_kernel_f32PKfPfm,"",@"SHT_CUDA_INFO"
	.sectionflags	@""
	.align	4


	//----- nvinfo : EIATTR_CUDA_API_VERSION
	.align		4
        /*0000*/ 	.byte	0x04, 0x37
        /*0002*/ 	.short	(.L_77 - .L_76)
.L_76:
        /*0004*/ 	.word	0x00000082


	//----- nvinfo : EIATTR_KPARAM_INFO
	.align		4
.L_77:
        /*0008*/ 	.byte	0x04, 0x17
        /*000a*/ 	.short	(.L_79 - .L_78)
.L_78:
        /*000c*/ 	.word	0x00000000
        /*0010*/ 	.short	0x0002
        /*0012*/ 	.short	0x0010
        /*0014*/ 	.byte	0x00, 0xf0, 0x21, 0x00


	//----- nvinfo : EIATTR_KPARAM_INFO
	.align		4
.L_79:
        /*0018*/ 	.byte	0x04, 0x17
        /*001a*/ 	.short	(.L_81 - .L_80)
.L_80:
        /*001c*/ 	.word	0x00000000
        /*0020*/ 	.short	0x0001
        /*0022*/ 	.short	0x0008
        /*0024*/ 	.byte	0x00, 0xf5, 0x21, 0x00


	//----- nvinfo : EIATTR_KPARAM_INFO
	.align		4
.L_81:
        /*0028*/ 	.byte	0x04, 0x17
        /*002a*/ 	.short	(.L_83 - .L_82)
.L_82:
        /*002c*/ 	.word	0x00000000
        /*0030*/ 	.short	0x0000
        /*0032*/ 	.short	0x0000
        /*0034*/ 	.byte	0x00, 0xf5, 0x21, 0x00


	//----- nvinfo : EIATTR_SPARSE_MMA_MASK
	.align		4
.L_83:
        /*0038*/ 	.byte	0x03, 0x50
        /*003a*/ 	.short	0x0000


	//----- nvinfo : EIATTR_MAXREG_COUNT
	.align		4
        /*003c*/ 	.byte	0x03, 0x1b
        /*003e*/ 	.short	0x00ff


	//----- nvinfo : EIATTR_MERCURY_ISA_VERSION
	.align		4
        /*0040*/ 	.byte	0x03, 0x5f
        /*0042*/ 	.short	0x0101


	//----- nvinfo : EIATTR_VRC_CTA_INIT_COUNT
	.align		4
        /*0044*/ 	.byte	0x02, 0x4a
	.zero		1
	.zero		1


	//----- nvinfo : EIATTR_EXIT_INSTR_OFFSETS
	.align		4
        /*0048*/ 	.byte	0x04, 0x1c
        /*004a*/ 	.short	(.L_85 - .L_84)


	//   ....[0]....
.L_84:
        /*004c*/ 	.word	0x00000080


	//   ....[1]....
        /*0050*/ 	.word	0x000002c0


	//----- nvinfo : EIATTR_CRS_STACK_SIZE
	.align		4
.L_85:
        /*0054*/ 	.byte	0x04, 0x1e
        /*0056*/ 	.short	(.L_87 - .L_86)
.L_86:
        /*0058*/ 	.word	0x00000000


	//----- nvinfo : EIATTR_CBANK_PARAM_SIZE
	.align		4
.L_87:
        /*005c*/ 	.byte	0x03, 0x19
        /*005e*/ 	.short	0x0018


	//----- nvinfo : EIATTR_PARAM_CBANK
	.align		4
        /*0060*/ 	.byte	0x04, 0x0a
        /*0062*/ 	.short	(.L_89 - .L_88)
	.align		4
.L_88:
        /*0064*/ 	.word	index@(.nv.constant0._Z18sigmoid_kernel_f32PKfPfm)
        /*0068*/ 	.short	0x0380
        /*006a*/ 	.short	0x0018


	//----- nvinfo : EIATTR_SW_WAR
	.align		4
.L_89:
        /*006c*/ 	.byte	0x04, 0x36
        /*006e*/ 	.short	(.L_91 - .L_90)
.L_90:
        /*0070*/ 	.word	0x00000008
.L_91:


//--------------------- .nv.callgraph             --------------------------
	.section	.nv.callgraph,"",@"SHT_CUDA_CALLGRAPH"
	.align	4
	.sectionentsize	8
	.align		4
        /*0000*/ 	.word	0x00000000
	.align		4
        /*0004*/ 	.word	0xffffffff
	.align		4
        /*0008*/ 	.word	0x00000000
	.align		4
        /*000c*/ 	.word	0xfffffffe
	.align		4
        /*0010*/ 	.word	0x00000000
	.align		4
        /*0014*/ 	.word	0xfffffffd
	.align		4
        /*0018*/ 	.word	0x00000000
	.align		4
        /*001c*/ 	.word	0xfffffffc


//--------------------- .text._Z27sigmoid_backward_kernel_f16PK6__halfS1_PS_m --------------------------
	.section	.text._Z27sigmoid_backward_kernel_f16PK6__halfS1_PS_m,"ax",@progbits
	.align	128
        .global         _Z27sigmoid_backward_kernel_f16PK6__halfS1_PS_m
        .type           _Z27sigmoid_backward_kernel_f16PK6__halfS1_PS_m,@function
        .size           _Z27sigmoid_backward_kernel_f16PK6__halfS1_PS_m,(.L_x_20 - _Z27sigmoid_backward_kernel_f16PK6__halfS1_PS_m)
        .other          _Z27sigmoid_backward_kernel_f16PK6__halfS1_PS_m,@"STO_CUDA_ENTRY STV_DEFAULT"
_Z27sigmoid_backward_kernel_f16PK6__halfS1_PS_m:
.text._Z27sigmoid_backward_kernel_f16PK6__halfS1_PS_m:
[----:B------:R-:W-:Y:S01]  /*0000*/  LDC R1, c[0x0][0x37c] ;  /* 0x0000df00ff017b82 */ /* 0x000fe20000000800 */
[----:B------:R-:W0:Y:S07]  /*0010*/  S2R R3, SR_TID.X ;  /* 0x0000000000037919 */ /* 0x000e2e0000002100 */
[----:B------:R-:W0:Y:S01]  /*0020*/  S2UR UR4, SR_CTAID.X ;  /* 0x00000000000479c3 */ /* 0x000e220000002500 */
[----:B------:R-:W1:Y:S07]  /*0030*/  LDCU.64 UR6, c[0x0][0x398] ;  /* 0x00007300ff0677ac */ /* 0x000e6e0008000a00 */
[----:B------:R-:W0:Y:S02]  /*0040*/  LDC R0, c[0x0][0x360] ;  /* 0x0000d800ff007b82 */ /* 0x000e240000000800 */
[----:B0-----:R-:W-:-:S05]  /*0050*/  IMAD R0, R0, UR4, R3 ;  /* 0x0000000400007c24 */ /* 0x001fca000f8e0203 */
[----:B-1----:R-:W-:-:S04]  /*0060*/  ISETP.GE.U32.AND P0, PT, R0, UR6, PT ;  /* 0x0000000600007c0c */ /* 0x002fc8000bf06070 */
[----:B------:R-:W-:-:S13]  /*0070*/  ISETP.GE.U32.AND.EX P0, PT, RZ, UR7, PT, P0 ;  /* 0x00000007ff007c0c */ /* 0x000fda000bf06100 */
[----:B------:R-:W-:Y:S05]  /*0080*/  @P0 EXIT ;  /* 0x000000000000094d */ /* 0x000fea0003800000 */
[----:B------:R-:W0:Y:S01]  /*0090*/  LDCU.128 UR8, c[0x0][0x380] ;  /* 0x00007000ff0877ac */ /* 0x000e220008000c00 */
[----:B------:R-:W-:Y:S01]  /*00a0*/  IMAD.SHL.U32 R6, R0, 0x2, RZ ;  /* 0x0000000200067824 */ /* 0x000fe200078e00ff */
[----:B------:R-:W-:Y:S01]  /*00b0*/  SHF.R.U32.HI R8, RZ, 0x1f, R0 ;  /* 0x0000001fff087819 */ /* 0x000fe20000011600 */
[----:B------:R-:W1:Y:S01]  /*00c0*/  LDCU.64 UR4, c[0x0][0x358] ;  /* 0x00006b00ff0477ac */ /* 0x000e620008000a00 */
[----:B------:R-:W2:Y:S02]  /*00d0*/  LDCU.64 UR6, c[0x0][0x390] ;  /* 0x00007200ff0677ac */ /* 0x000ea40008000a00 */
[C---:B0-----:R-:W-:Y:S02]  /*00e0*/  IADD3 R2, P0, PT, R6.reuse, UR10, RZ ;  /* 0x0000000a06027c10 */ /* 0x041fe4000ff1e0ff */
[----:B------:R-:W-:Y:S02]  /*00f0*/  IADD3 R4, P1, PT, R6, UR8, RZ ;  /* 0x0000000806047c10 */ /* 0x000fe4000ff3e0ff */
[----:B------:R-:W-:-:S02]  /*0100*/  IADD3.X R3, PT, PT, R8, UR11, RZ, P0, !PT ;  /* 0x0000000b08037c10 */ /* 0x000fc400087fe4ff */
[----:B------:R-:W-:-:S03]  /*0110*/  IADD3.X R5, PT, PT, R8, UR9, RZ, P1, !PT ;  /* 0x0000000908057c10 */ /* 0x000fc60008ffe4ff */
[----:B-1----:R-:W3:Y:S04]  /*0120*/  LDG.E.U16 R2, desc[UR4][R2.64] ;  /* 0x0000000402027981 */ /* 0x002ee8000c1e1500 */
[----:B------:R-:W4:Y:S01]  /*0130*/  LDG.E.U16 R4, desc[UR4][R4.64] ;  /* 0x0000000404047981 */ /* 0x000f22000c1e1500 */
[----:B--2---:R-:W-:Y:S01]  /*0140*/  IADD3 R6, P0, PT, R6, UR6, RZ ;  /* 0x0000000606067c10 */ /* 0x004fe2000ff1e0ff */
[----:B---3--:R-:W-:Y:S02]  /*0150*/  HADD2.F32 R0, -RZ, R2.H0_H0 ;  /* 0x20000002ff007230 */ /* 0x008fe40000004100 */
[----:B----4-:R-:W-:-:S05]  /*0160*/  HADD2.F32 R7, -RZ, R4.H0_H0 ;  /* 0x20000004ff077230 */ /* 0x010fca0000004100 */
[C---:B------:R-:W-:Y:S01]  /*0170*/  FMUL R7, R0.reuse, R7 ;  /* 0x0000000700077220 */ /* 0x040fe20000400000 */
[----:B------:R-:W-:-:S04]  /*0180*/  FADD R0, -R0, 1 ;  /* 0x3f80000000007421 */ /* 0x000fc80000000100 */
[----:B------:R-:W-:Y:S01]  /*0190*/  FMUL R0, R7, R0 ;  /* 0x0000000007007220 */ /* 0x000fe20000400000 */
[----:B------:R-:W-:-:S04]  /*01a0*/  IADD3.X R7, PT, PT, R8, UR7, RZ, P0, !PT ;  /* 0x0000000708077c10 */ /* 0x000fc800087fe4ff */
[----:B------:R-:W-:-:S05]  /*01b0*/  F2FP.F16.F32.PACK_AB R0, RZ, R0 ;  /* 0x00000000ff00723e */ /* 0x000fca00000000ff */
[----:B------:R-:W-:Y:S01]  /*01c0*/  STG.E.U16 desc[UR4][R6.64], R0 ;  /* 0x0000000006007986 */ /* 0x000fe2000c101504 */
[----:B------:R-:W-:Y:S05]  /*01d0*/  EXIT ;  /* 0x000000000000794d */ /* 0x000fea0003800000 */
.L_x_0:
[----:B------:R-:W-:-:S00]  /*01e0*/  BRA `(.L_x_0) ;  /* 0xfffffffc00fc7947 */ /* 0x000fc0000383ffff */
[----:B------:R-:W-:-:S00]  /*01f0*/  NOP ;  /* 0x0000000000007918 */ /* 0x000fc00000000000 */
        /* <DEDUP_REMOVED lines=8> */
.L_x_20:


//--------------------- .text._Z27sigmoid_backward_kernel_f32PKfS0_Pfm --------------------------
	.section	.text._Z27sigmoid_backward_kernel_f32PKfS0_Pfm,"ax",@progbits
	.align	128
        .global         _Z27sigmoid_backward_kernel_f32PKfS0_Pfm
        .type           _Z27sigmoid_backward_kernel_f32PKfS0_Pfm,@function
        .size           _Z27sigmoid_backward_kernel_f32PKfS0_Pfm,(.L_x_21 - _Z27sigmoid_backward_kernel_f32PKfS0_Pfm)
        .other          _Z27sigmoid_backward_kernel_f32PKfS0_Pfm,@"STO_CUDA_ENTRY STV_DEFAULT"
_Z27sigmoid_backward_kernel_f32PKfS0_Pfm:
.text._Z27sigmoid_backward_kernel_f32PKfS0_Pfm:
        /* <DEDUP_REMOVED lines=17> */
[----:B------:R-:W-:-:S04]  /*0110*/  IADD3.X R3, PT, PT, R7, UR11, RZ, P0, !PT ;  /* 0x0000000b07037c10 */ /* 0x000fc800087fe4ff */
[----:B-1----:R-:W3:Y:S04]  /*0120*/  LDG.E R5, desc[UR4][R4.64] ;  /* 0x0000000404057981 */ /* 0x002ee8000c1e1900 */
[----:B------:R-:W3:Y:S01]  /*0130*/  LDG.E R2, desc[UR4][R2.64] ;  /* 0x0000000402027981 */ /* 0x000ee2000c1e1900 */
[----:B--2---:R-:W-:-:S04]  /*0140*/  IADD3 R6, P0, PT, R6, UR6, RZ ;  /* 0x0000000606067c10 */ /* 0x004fc8000ff1e0ff */
[----:B------:R-:W-:Y:S01]  /*0150*/  IADD3.X R7, PT, PT, R7, UR7, RZ, P0, !PT ;  /* 0x0000000707077c10 */ /* 0x000fe200087fe4ff */
[C---:B---3--:R-:W-:Y:S01]  /*0160*/  FMUL R0, R2.reuse, R5 ;  /* 0x0000000502007220 */ /* 0x048fe20000400000 */
[----:B------:R-:W-:-:S04]  /*0170*/  FADD R9, -R2, 1 ;  /* 0x3f80000002097421 */ /* 0x000fc80000000100 */
[----:B------:R-:W-:-:S05]  /*0180*/  FMUL R9, R0, R9 ;  /* 0x0000000900097220 */ /* 0x000fca0000400000 */
[----:B------:R-:W-:Y:S01]  /*0190*/  STG.E desc[UR4][R6.64], R9 ;  /* 0x0000000906007986 */ /* 0x000fe2000c101904 */
[----:B------:R-:W-:Y:S05]  /*01a0*/  EXIT ;  /* 0x000000000000794d */ /* 0x000fea0003800000 */
.L_x_1:
        /* <DEDUP_REMOVED lines=13> */
.L_x_21:


//--------------------- .text._Z18sigmoid_kernel_f16PK6__halfPS_m --------------------------
	.section	.text._Z18sigmoid_kernel_f16PK6__halfPS_m,"ax",@progbits
	.align	128
        .global         _Z18sigmoid_kernel_f16PK6__halfPS_m
        .type           _Z18sigmoid_kernel_f16PK6__halfPS_m,@function
        .size           _Z18sigmoid_kernel_f16PK6__halfPS_m,(.L_x_18 - _Z18sigmoid_kernel_f16PK6__halfPS_m)
        .other          _Z18sigmoid_kernel_f16PK6__halfPS_m,@"STO_CUDA_ENTRY STV_DEFAULT"
_Z18sigmoid_kernel_f16PK6__halfPS_m:
.text._Z18sigmoid_kernel_f16PK6__halfPS_m:
        /* <DEDUP_REMOVED lines=9> */
[----:B------:R-:W0:Y:S01]  /*0090*/  LDCU.64 UR6, c[0x0][0x380] ;  /* 0x00007000ff0677ac */ /* 0x000e220008000a00 */
[----:B------:R-:W-:Y:S01]  /*00a0*/  IMAD.SHL.U32 R4, R3, 0x2, RZ ;  /* 0x0000000203047824 */ /* 0x000fe200078e00ff */
[----:B------:R-:W-:Y:S01]  /*00b0*/  SHF.R.U32.HI R3, RZ, 0x1f, R3 ;  /* 0x0000001fff037819 */ /* 0x000fe20000011603 */
[----:B------:R-:W1:Y:S03]  /*00c0*/  LDCU.64 UR4, c[0x0][0x358] ;  /* 0x00006b00ff0477ac */ /* 0x000e660008000a00 */
[----:B0-----:R-:W-:-:S04]  /*00d0*/  IADD3 R6, P0, PT, R4, UR6, RZ ;  /* 0x0000000604067c10 */ /* 0x001fc8000ff1e0ff */
[----:B------:R-:W-:-:S05]  /*00e0*/  IADD3.X R7, PT, PT, R3, UR7, RZ, P0, !PT ;  /* 0x0000000703077c10 */ /* 0x000fca00087fe4ff */
[----:B-1----:R-:W2:Y:S01]  /*00f0*/  LDG.E.U16 R6, desc[UR4][R6.64] ;  /* 0x0000000406067981 */ /* 0x002ea2000c1e1500 */
[----:B------:R-:W-:Y:S01]  /*0100*/  IMAD.MOV.U32 R5, RZ, RZ, 0x3bbb989d ;  /* 0x3bbb989dff057424 */ /* 0x000fe200078e00ff */
[----:B------:R-:W-:Y:S01]  /*0110*/  BSSY.RECONVERGENT B0, `(.L_x_2) ;  /* 0x0000017000007945 */ /* 0x000fe20003800200 */
[----:B------:R-:W-:Y:S02]  /*0120*/  IMAD.MOV.U32 R9, RZ, RZ, 0x437c0000 ;  /* 0x437c0000ff097424 */ /* 0x000fe400078e00ff */
[----:B--2---:R-:W-:-:S05]  /*0130*/  HADD2.F32 R0, -RZ, R6.H0_H0 ;  /* 0x20000006ff007230 */ /* 0x004fca0000004100 */
[----:B------:R-:W-:-:S04]  /*0140*/  FFMA.SAT R2, R0, -R5, 0.5 ;  /* 0x3f00000000027423 */ /* 0x000fc80000002805 */
[----:B------:R-:W-:-:S04]  /*0150*/  FFMA.RM R2, R2, R9, 12582913 ;  /* 0x4b40000102027423 */ /* 0x000fc80000004009 */
[C---:B------:R-:W-:Y:S01]  /*0160*/  FADD R5, R2.reuse, -12583039 ;  /* 0xcb40007f02057421 */ /* 0x040fe20000000000 */
[----:B------:R-:W-:-:S03]  /*0170*/  IMAD.SHL.U32 R2, R2, 0x800000, RZ ;  /* 0x0080000002027824 */ /* 0x000fc600078e00ff */
[----:B------:R-:W-:-:S04]  /*0180*/  FFMA R5, R0, -1.4426950216293334961, -R5 ;  /* 0xbfb8aa3b00057823 */ /* 0x000fc80000000805 */
[----:B------:R-:W-:-:S06]  /*0190*/  FFMA R5, R0, -1.925963033500011079e-08, R5 ;  /* 0xb2a5706000057823 */ /* 0x000fcc0000000005 */
[----:B------:R-:W0:Y:S02]  /*01a0*/  MUFU.EX2 R5, R5 ;  /* 0x0000000500057308 */ /* 0x000e240000000800 */
[----:B0-----:R-:W-:-:S04]  /*01b0*/  FFMA R0, R2, R5, 1 ;  /* 0x3f80000002007423 */ /* 0x001fc80000000005 */
[----:B------:R-:W-:-:S05]  /*01c0*/  VIADD R2, R0, 0x1800000 ;  /* 0x0180000000027836 */ /* 0x000fca0000000000 */
[----:B------:R-:W-:-:S04]  /*01d0*/  LOP3.LUT R2, R2, 0x7f800000, RZ, 0xc0, !PT ;  /* 0x7f80000002027812 */ /* 0x000fc800078ec0ff */
[----:B------:R-:W-:-:S13]  /*01e0*/  ISETP.GT.U32.AND P0, PT, R2, 0x1ffffff, PT ;  /* 0x01ffffff0200780c */ /* 0x000fda0003f04070 */
[----:B------:R-:W-:Y:S05]  /*01f0*/  @P0 BRA `(.L_x_3) ;  /* 0x0000000000100947 */ /* 0x000fea0003800000 */
[----:B------:R-:W-:-:S07]  /*0200*/  MOV R6, 0x220 ;  /* 0x0000022000067802 */ /* 0x000fce0000000f00 */
[----:B------:R-:W-:Y:S05]  /*0210*/  CALL.REL.NOINC `($__internal_0_$__cuda_sm20_rcp_rn_f32_slowpath) ;  /* 0x0000000000347944 */ /* 0x000fea0003c00000 */
[----:B------:R-:W-:Y:S01]  /*0220*/  MOV R2, R5 ;  /* 0x0000000500027202 */ /* 0x000fe20000000f00 */
[----:B------:R-:W-:Y:S06]  /*0230*/  BRA `(.L_x_4) ;  /* 0x0000000000107947 */ /* 0x000fec0003800000 */
.L_x_3:
[----:B------:R-:W0:Y:S02]  /*0240*/  MUFU.RCP R5, R0 ;  /* 0x0000000000057308 */ /* 0x000e240000001000 */
[----:B0-----:R-:W-:-:S04]  /*0250*/  FFMA R2, R0, R5, -1 ;  /* 0xbf80000000027423 */ /* 0x001fc80000000005 */
[----:B------:R-:W-:-:S04]  /*0260*/  FADD.FTZ R2, -R2, -RZ ;  /* 0x800000ff02027221 */ /* 0x000fc80000010100 */
[----:B------:R-:W-:-:S07]  /*0270*/  FFMA R2, R5, R2, R5 ;  /* 0x0000000205027223 */ /* 0x000fce0000000005 */
.L_x_4:
[----:B------:R-:W-:Y:S05]  /*0280*/  BSYNC.RECONVERGENT B0 ;  /* 0x0000000000007941 */ /* 0x000fea0003800200 */
.L_x_2:
[----:B------:R-:W0:Y:S01]  /*0290*/  LDCU.64 UR6, c[0x0][0x388] ;  /* 0x00007100ff0677ac */ /* 0x000e220008000a00 */
[----:B------:R-:W-:Y:S02]  /*02a0*/  F2FP.F16.F32.PACK_AB R2, RZ, R2 ;  /* 0x00000002ff02723e */ /* 0x000fe400000000ff */
[----:B0-----:R-:W-:-:S04]  /*02b0*/  IADD3 R4, P0, PT, R4, UR6, RZ ;  /* 0x0000000604047c10 */ /* 0x001fc8000ff1e0ff */
[----:B------:R-:W-:-:S05]  /*02c0*/  IADD3.X R5, PT, PT, R3, UR7, RZ, P0, !PT ;  /* 0x0000000703057c10 */ /* 0x000fca00087fe4ff */
[----:B------:R-:W-:Y:S01]  /*02d0*/  STG.E.U16 desc[UR4][R4.64], R2 ;  /* 0x0000000204007986 */ /* 0x000fe2000c101504 */
[----:B------:R-:W-:Y:S05]  /*02e0*/  EXIT ;  /* 0x000000000000794d */ /* 0x000fea0003800000 */
        .weak           $__internal_0_$__cuda_sm20_rcp_rn_f32_slowpath
        .type           $__internal_0_$__cuda_sm20_rcp_rn_f32_slowpath,@function
        .size           $__internal_0_$__cuda_sm20_rcp_rn_f32_slowpath,(.L_x_18 - $__internal_0_$__cuda_sm20_rcp_rn_f32_slowpath)
$__internal_0_$__cuda_sm20_rcp_rn_f32_slowpath:
[----:B------:R-:W-:Y:S01]  /*02f0*/  IMAD.SHL.U32 R2, R0, 0x2, RZ ;  /* 0x0000000200027824 */ /* 0x000fe200078e00ff */
[----:B------:R-:W-:Y:S04]  /*0300*/  BSSY.RECONVERGENT B1, `(.L_x_5) ;  /* 0x0000030000017945 */ /* 0x000fe80003800200 */
[----:B------:R-:W-:-:S04]  /*0310*/  SHF.R.U32.HI R2, RZ, 0x18, R2 ;  /* 0x00000018ff027819 */ /* 0x000fc80000011602 */
[----:B------:R-:W-:-:S13]  /*0320*/  ISETP.NE.U32.AND P0, PT, R2, RZ, PT ;  /* 0x000000ff0200720c */ /* 0x000fda0003f05070 */
[----:B------:R-:W-:Y:S05]  /*0330*/  @P0 BRA `(.L_x_6) ;  /* 0x0000000000280947 */ /* 0x000fea0003800000 */
[----:B------:R-:W-:-:S05]  /*0340*/  IMAD.SHL.U32 R2, R0, 0x2, RZ ;  /* 0x0000000200027824 */ /* 0x000fca00078e00ff */
[----:B------:R-:W-:-:S13]  /*0350*/  ISETP.NE.AND P0, PT, R2, RZ, PT ;  /* 0x000000ff0200720c */ /* 0x000fda0003f05270 */
[----:B------:R-:W-:Y:S01]  /*0360*/  @P0 FFMA R7, R0, 1.84467440737095516160e+19, RZ ;  /* 0x5f80000000070823 */ /* 0x000fe200000000ff */
[----:B------:R-:W-:Y:S08]  /*0370*/  @!P0 MUFU.RCP R5, R0 ;  /* 0x0000000000058308 */ /* 0x000ff00000001000 */
[----:B------:R-:W0:Y:S02]  /*0380*/  @P0 MUFU.RCP R2, R7 ;  /* 0x0000000700020308 */ /* 0x000e240000001000 */
[----:B0-----:R-:W-:-:S04]  /*0390*/  @P0 FFMA R8, R7, R2, -1 ;  /* 0xbf80000007080423 */ /* 0x001fc80000000002 */
[----:B------:R-:W-:-:S04]  /*03a0*/  @P0 FADD.FTZ R9, -R8, -RZ ;  /* 0x800000ff08090221 */ /* 0x000fc80000010100 */
[----:B------:R-:W-:-:S04]  /*03b0*/  @P0 FFMA R2, R2, R9, R2 ;  /* 0x0000000902020223 */ /* 0x000fc80000000002 */
[----:B------:R-:W-:Y:S01]  /*03c0*/  @P0 FFMA R5, R2, 1.84467440737095516160e+19, RZ ;  /* 0x5f80000002050823 */ /* 0x000fe200000000ff */
[----:B------:R-:W-:Y:S06]  /*03d0*/  BRA `(.L_x_7) ;  /* 0x0000000000887947 */ /* 0x000fec0003800000 */
.L_x_6:
[----:B------:R-:W-:-:S05]  /*03e0*/  VIADD R5, R2, 0xffffff03 ;  /* 0xffffff0302057836 */ /* 0x000fca0000000000 */
[----:B------:R-:W-:-:S13]  /*03f0*/  ISETP.GT.U32.AND P0, PT, R5, 0x1, PT ;  /* 0x000000010500780c */ /* 0x000fda0003f04070 */
[----:B------:R-:W-:Y:S05]  /*0400*/  @P0 BRA `(.L_x_8) ;  /* 0x0000000000780947 */ /* 0x000fea0003800000 */
[----:B------:R-:W-:Y:S01]  /*0410*/  LOP3.LUT R7, R0, 0x7fffff, RZ, 0xc0, !PT ;  /* 0x007fffff00077812 */ /* 0x000fe200078ec0ff */
[----:B------:R-:W-:-:S03]  /*0420*/  HFMA2 R12, -RZ, RZ, 0, 1.78813934326171875e-07 ;  /* 0x00000003ff0c7431 */ /* 0x000fc600000001ff */
[----:B------:R-:W-:-:S04]  /*0430*/  LOP3.LUT R7, R7, 0x3f800000, RZ, 0xfc, !PT ;  /* 0x3f80000007077812 */ /* 0x000fc800078efcff */
[----:B------:R-:W0:Y:S01]  /*0440*/  MUFU.RCP R8, R7 ;  /* 0x0000000700087308 */ /* 0x000e220000001000 */
[----:B------:R-:W-:Y:S01]  /*0450*/  SHF.L.U32 R11, R12, R5, RZ ;  /* 0x000000050c0b7219 */ /* 0x000fe200000006ff */
[----:B0-----:R-:W-:-:S04]  /*0460*/  FFMA R9, R7, R8, -1 ;  /* 0xbf80000007097423 */ /* 0x001fc80000000008 */
[----:B------:R-:W-:-:S04]  /*0470*/  FADD.FTZ R9, -R9, -RZ ;  /* 0x800000ff09097221 */ /* 0x000fc80000010100 */
[CCC-:B------:R-:W-:Y:S01]  /*0480*/  FFMA.RM R10, R8.reuse, R9.reuse, R8.reuse ;  /* 0x00000009080a7223 */ /* 0x1c0fe20000004008 */
[----:B------:R-:W-:-:S04]  /*0490*/  FFMA.RP R9, R8, R9, R8 ;  /* 0x0000000908097223 */ /* 0x000fc80000008008 */
[C---:B------:R-:W-:Y:S02]  /*04a0*/  LOP3.LUT R8, R10.reuse, 0x7fffff, RZ, 0xc0, !PT ;  /* 0x007fffff0a087812 */ /* 0x040fe400078ec0ff */
[----:B------:R-:W-:Y:S02]  /*04b0*/  FSETP.NEU.FTZ.AND P0, PT, R10, R9, PT ;  /* 0x000000090a00720b */ /* 0x000fe40003f1d000 */
[----:B------:R-:W-:Y:S02]  /*04c0*/  LOP3.LUT R8, R8, 0x800000, RZ, 0xfc, !PT ;  /* 0x0080000008087812 */ /* 0x000fe400078efcff */
[----:B------:R-:W-:Y:S02]  /*04d0*/  SEL R9, RZ, 0xffffffff, !P0 ;  /* 0xffffffffff097807 */ /* 0x000fe40004000000 */
[----:B------:R-:W-:-:S03]  /*04e0*/  LOP3.LUT R10, R11, R8, RZ, 0xc0, !PT ;  /* 0x000000080b0a7212 */ /* 0x000fc600078ec0ff */
[----:B------:R-:W-:Y:S01]  /*04f0*/  IMAD.MOV R9, RZ, RZ, -R9 ;  /* 0x000000ffff097224 */ /* 0x000fe200078e0a09 */
[----:B------:R-:W-:-:S04]  /*0500*/  SHF.R.U32.HI R10, RZ, R5, R10 ;  /* 0x00000005ff0a7219 */ /* 0x000fc8000001160a */
[----:B------:R-:W-:Y:S02]  /*0510*/  LOP3.LUT P1, RZ, R9, R5, R8, 0xf8, !PT ;  /* 0x0000000509ff7212 */ /* 0x000fe4000782f808 */
[C---:B------:R-:W-:Y:S02]  /*0520*/  LOP3.LUT P0, RZ, R10.reuse, 0x1, RZ, 0xc0, !PT ;  /* 0x000000010aff7812 */ /* 0x040fe4000780c0ff */
[----:B------:R-:W-:-:S04]  /*0530*/  LOP3.LUT P2, RZ, R10, 0x2, RZ, 0xc0, !PT ;  /* 0x000000020aff7812 */ /* 0x000fc8000784c0ff */
[----:B------:R-:W-:Y:S02]  /*0540*/  PLOP3.LUT P0, PT, P0, P1, P2, 0xe0, 0x0 ;  /* 0x000000000000781c */ /* 0x000fe40000703c20 */
[----:B------:R-:W-:Y:S02]  /*0550*/  LOP3.LUT P1, RZ, R0, 0x7fffff, RZ, 0xc0, !PT ;  /* 0x007fffff00ff7812 */ /* 0x000fe4000782c0ff */
[----:B------:R-:W-:-:S05]  /*0560*/  SEL R5, RZ, 0x1, !P0 ;  /* 0x00000001ff057807 */ /* 0x000fca0004000000 */
[----:B------:R-:W-:-:S05]  /*0570*/  IMAD.MOV R5, RZ, RZ, -R5 ;  /* 0x000000ffff057224 */ /* 0x000fca00078e0a05 */
[----:B------:R-:W-:Y:S01]  /*0580*/  ISETP.GE.AND P0, PT, R5, RZ, PT ;  /* 0x000000ff0500720c */ /* 0x000fe20003f06270 */
[----:B------:R-:W-:-:S05]  /*0590*/  VIADD R5, R2, 0xffffff04 ;  /* 0xffffff0402057836 */ /* 0x000fca0000000000 */
[----:B------:R-:W-:-:S07]  /*05a0*/  SHF.R.U32.HI R5, RZ, R5, R8 ;  /* 0x00000005ff057219 */ /* 0x000fce0000011608 */
[----:B------:R-:W-:-:S05]  /*05b0*/  @!P0 IADD3 R5, PT, PT, R5, 0x1, RZ ;  /* 0x0000000105058810 */ /* 0x000fca0007ffe0ff */
[----:B------:R-:W-:-:S05]  /*05c0*/  @!P1 IMAD.SHL.U32 R5, R5, 0x2, RZ ;  /* 0x0000000205059824 */ /* 0x000fca00078e00ff */
[----:B------:R-:W-:Y:S01]  /*05d0*/  LOP3.LUT R5, R5, 0x80000000, R0, 0xf8, !PT ;  /* 0x8000000005057812 */ /* 0x000fe200078ef800 */
[----:B------:R-:W-:Y:S06]  /*05e0*/  BRA `(.L_x_7) ;  /* 0x0000000000047947 */ /* 0x000fec0003800000 */
.L_x_8:
[----:B------:R0:W1:Y:S02]  /*05f0*/  MUFU.RCP R5, R0 ;  /* 0x0000000000057308 */ /* 0x0000640000001000 */
.L_x_7:
[----:B------:R-:W-:Y:S05]  /*0600*/  BSYNC.RECONVERGENT B1 ;  /* 0x0000000000017941 */ /* 0x000fea0003800200 */
.L_x_5:
[----:B------:R-:W-:-:S04]  /*0610*/  IMAD.MOV.U32 R7, RZ, RZ, 0x0 ;  /* 0x00000000ff077424 */ /* 0x000fc800078e00ff */
[----:B01----:R-:W-:Y:S05]  /*0620*/  RET.REL.NODEC R6 `(_Z18sigmoid_kernel_f16PK6__halfPS_m) ;  /* 0xfffffff806747950 */ /* 0x003fea0003c3ffff */
.L_x_9:
        /* <DEDUP_REMOVED lines=13> */
.L_x_18:


//--------------------- .text._Z18sigmoid_kernel_f32PKfPfm --------------------------
	.section	.text._Z18sigmoid_kernel_f32PKfPfm,"ax",@progbits
	.align	128
        .global         _Z18sigmoid_kernel_f32PKfPfm
        .type           _Z18sigmoid_kernel_f32PKfPfm,@function
        .size           _Z18sigmoid_kernel_f32PKfPfm,(.L_x_19 - _Z18sigmoid_kernel_f32PKfPfm)
        .other          _Z18sigmoid_kernel_f32PKfPfm,@"STO_CUDA_ENTRY STV_DEFAULT"
_Z18sigmoid_kernel_f32PKfPfm:
.text._Z18sigmoid_kernel_f32PKfPfm:
        /* <DEDUP_REMOVED lines=15> */
[----:B-1----:R-:W2:Y:S01]  /*00f0*/  LDG.E R6, desc[UR4][R6.64] ;  /* 0x0000000406067981 */ /* 0x002ea2000c1e1900 */
[----:B------:R-:W-:Y:S01]  /*0100*/  IMAD.MOV.U32 R5, RZ, RZ, 0x3bbb989d ;  /* 0x3bbb989dff057424 */ /* 0x000fe200078e00ff */
[----:B------:R-:W-:Y:S01]  /*0110*/  BSSY.RECONVERGENT B0, `(.L_x_10) ;  /* 0x0000016000007945 */ /* 0x000fe20003800200 */
[----:B------:R-:W-:Y:S02]  /*0120*/  IMAD.MOV.U32 R9, RZ, RZ, 0x437c0000 ;  /* 0x437c0000ff097424 */ /* 0x000fe400078e00ff */
[----:B--2---:R-:W-:-:S04]  /*0130*/  FFMA.SAT R0, R6, -R5, 0.5 ;  /* 0x3f00000006007423 */ /* 0x004fc80000002805 */
        /* <DEDUP_REMOVED lines=12> */
[----:B------:R-:W-:Y:S05]  /*0200*/  CALL.REL.NOINC `($__internal_1_$__cuda_sm20_rcp_rn_f32_slowpath) ;  /* 0x0000000000307944 */ /* 0x000fea0003c00000 */
[----:B------:R-:W-:Y:S01]  /*0210*/  MOV R7, R5 ;  /* 0x0000000500077202 */ /* 0x000fe20000000f00 */
[----:B------:R-:W-:Y:S06]  /*0220*/  BRA `(.L_x_12) ;  /* 0x0000000000107947 */ /* 0x000fec0003800000 */
.L_x_11:
[----:B------:R-:W0:Y:S02]  /*0230*/  MUFU.RCP R7, R0 ;  /* 0x0000000000077308 */ /* 0x000e240000001000 */
[----:B0-----:R-:W-:-:S04]  /*0240*/  FFMA R2, R0, R7, -1 ;  /* 0xbf80000000027423 */ /* 0x001fc80000000007 */
[----:B------:R-:W-:-:S04]  /*0250*/  FADD.FTZ R2, -R2, -RZ ;  /* 0x800000ff02027221 */ /* 0x000fc80000010100 */
[----:B------:R-:W-:-:S07]  /*0260*/  FFMA R7, R7, R2, R7 ;  /* 0x0000000207077223 */ /* 0x000fce0000000007 */
.L_x_12:
[----:B------:R-:W-:Y:S05]  /*0270*/  BSYNC.RECONVERGENT B0 ;  /* 0x0000000000007941 */ /* 0x000fea0003800200 */
.L_x_10:
[----:B------:R-:W0:Y:S02]  /*0280*/  LDCU.64 UR6, c[0x0][0x388] ;  /* 0x00007100ff0677ac */ /* 0x000e240008000a00 */
[----:B0-----:R-:W-:-:S04]  /*0290*/  IADD3 R4, P0, PT, R4, UR6, RZ ;  /* 0x0000000604047c10 */ /* 0x001fc8000ff1e0ff */
[----:B------:R-:W-:-:S05]  /*02a0*/  IADD3.X R5, PT, PT, R3, UR7, RZ, P0, !PT ;  /* 0x0000000703057c10 */ /* 0x000fca00087fe4ff */
[----:B------:R-:W-:Y:S01]  /*02b0*/  STG.E desc[UR4][R4.64], R7 ;  /* 0x0000000704007986 */ /* 0x000fe2000c101904 */
[----:B------:R-:W-:Y:S05]  /*02c0*/  EXIT ;  /* 0x000000000000794d */ /* 0x000fea0003800000 */
        .weak           $__internal_1_$__cuda_sm20_rcp_rn_f32_slowpath
        .type           $__internal_1_$__cuda_sm20_rcp_rn_f32_slowpath,@function
        .size           $__internal_1_$__cuda_sm20_rcp_rn_f32_slowpath,(.L_x_19 - $__internal_1_$__cuda_sm20_rcp_rn_f32_slowpath)
$__internal_1_$__cuda_sm20_rcp_rn_f32_slowpath:
        /* <DEDUP_REMOVED lines=15> */
.L_x_14:
        /* <DEDUP_REMOVED lines=33> */
.L_x_16:
[----:B------:R0:W1:Y:S02]  /*05d0*/  MUFU.RCP R5, R0 ;  /* 0x0000000000057308 */ /* 0x0000640000001000 */
.L_x_15:
[----:B------:R-:W-:Y:S05]  /*05e0*/  BSYNC.RECONVERGENT B1 ;  /* 0x0000000000017941 */ /* 0x000fea0003800200 */
.L_x_13:
[----:B------:R-:W-:-:S04]  /*05f0*/  IMAD.MOV.U32 R7, RZ, RZ, 0x0 ;  /* 0x00000000ff077424 */ /* 0x000fc800078e00ff */
[----:B01----:R-:W-:Y:S05]  /*0600*/  RET.REL.NODEC R6 `(_Z18sigmoid_kernel_f32PKfPfm) ;  /* 0xfffffff8067c7950 */ /* 0x003fea0003c3ffff */
.L_x_17:
        /* <DEDUP_REMOVED lines=15> */
.L_x_19:


//--------------------- .nv.shared.reserved.0     --------------------------
	.section	.nv.shared.reserved.0,"aw",@nobits
	.weak		__nv_reservedSMEM_offset_0_alias
	.size		__nv_reservedSMEM_offset_0_alias, 0, 64
	.other		__nv_reservedSMEM_offset_0_alias,@"STO_CUDA_RESERVED_SHARED STV_DEFAULT"
__nv_reservedSMEM_offset_0_alias:
	.zero		0
	.zero		64


//--------------------- .nv.constant0._Z27sigmoid_backward_kernel_f16PK6__halfS1_PS_m --------------------------
	.section	.nv.constant0._Z27sigmoid_backward_kernel_f16PK6__halfS1_PS_m,"a",@progbits
	.sectionflags	@""
	.align	4
.nv.constant0._Z27sigmoid_backward_kernel_f16PK6__halfS1_PS_m:
	.zero		928


//--------------------- .nv.constant0._Z27sigmoid_backward_kernel_f32PKfS0_Pfm --------------------------
	.section	.nv.constant0._Z27sigmoid_backward_kernel_f32PKfS0_Pfm,"a",@progbits
	.sectionflags	@""
	.align	4
.nv.constant0._Z27sigmoid_backward_kernel_f32PKfS0_Pfm:
	.zero		928


//--------------------- .nv.constant0._Z18sigmoid_kernel_f16PK6__halfPS_m --------------------------
	.section	.nv.constant0._Z18sigmoid_kernel_f16PK6__halfPS_m,"a",@progbits
	.sectionflags	@""
	.align	4
.nv.constant0._Z18sigmoid_kernel_f16PK6__halfPS_m:
	.zero		920


//--------------------- .nv.constant0._Z18sigmoid_kernel_f32PKfPfm --------------------------
	.section	.nv.constant0._Z18sigmoid_kernel_f32PKfPfm,"a",@progbits
	.sectionflags	@""
	.align	4
.nv.constant0._Z18sigmoid_kernel_f32PKfPfm:
	.zero		920


//--------------------- SYMBOLS --------------------------

	.type		.nv.reservedSmem.offset0,@object
	.size		.nv.reservedSmem.offset0,0x4
